//
// Generated by NVIDIA NVVM Compiler
//
// Compiler Build ID: CL-36424714
// Cuda compilation tools, release 13.0, V13.0.88
// Based on NVVM 20.0.0
//

.version 9.0
.target sm_100
.address_size 64

	// .globl	_Z6matmulPiS_S_
// _ZZ6matmulPiS_S_E5cache has been demoted

.visible .entry _Z6matmulPiS_S_(
	.param .u64 .ptr .align 1 _Z6matmulPiS_S__param_0,
	.param .u64 .ptr .align 1 _Z6matmulPiS_S__param_1,
	.param .u64 .ptr .align 1 _Z6matmulPiS_S__param_2
)
{
	.reg .pred 	%p<7>;
	.reg .b32 	%r<39>;
	.reg .b64 	%rd<17>;
	// demoted variable
	.shared .align 4 .b8 _ZZ6matmulPiS_S_E5cache[256];
	ld.param.u64 	%rd6, [_Z6matmulPiS_S__param_0];
	ld.param.u64 	%rd7, [_Z6matmulPiS_S__param_1];
	ld.param.u64 	%rd8, [_Z6matmulPiS_S__param_2];
	mov.u32 	%r17, %ctaid.x;
	mov.u32 	%r18, %ntid.x;
	mov.u32 	%r19, %tid.x;
	mad.lo.s32 	%r1, %r17, %r18, %r19;
	mov.u32 	%r20, %ctaid.y;
	mov.u32 	%r21, %ntid.y;
	mov.u32 	%r22, %tid.y;
	mad.lo.s32 	%r2, %r20, %r21, %r22;
	mov.u32 	%r3, %tid.z;
	setp.gt.u32 	%p1, %r3, 9;
	shl.b32 	%r23, %r3, 2;
	mov.u32 	%r24, _ZZ6matmulPiS_S_E5cache;
	add.s32 	%r4, %r24, %r23;
	@%p1 bra 	$L__BB0_4;
	mov.u32 	%r5, %ntid.z;
	ld.shared.u32 	%r36, [%r4];
	mad.lo.s32 	%r25, %r3, 10, %r2;
	mul.wide.u32 	%rd9, %r25, 4;
	cvta.to.global.u64 	%rd10, %rd7;
	add.s64 	%rd16, %rd10, %rd9;
	mul.wide.u32 	%rd2, %r5, 40;
	mad.lo.s32 	%r35, %r1, 10, %r3;
	cvta.to.global.u64 	%rd3, %rd6;
	mov.u32 	%r37, %r3;
$L__BB0_2:
	mul.wide.s32 	%rd11, %r35, 4;
	add.s64 	%rd12, %rd3, %rd11;
	ld.global.u32 	%r26, [%rd12];
	ld.global.u32 	%r27, [%rd16];
	mad.lo.s32 	%r36, %r27, %r26, %r36;
	add.s32 	%r37, %r37, %r5;
	add.s64 	%rd16, %rd16, %rd2;
	add.s32 	%r35, %r35, %r5;
	setp.lt.u32 	%p2, %r37, 10;
	@%p2 bra 	$L__BB0_2;
	st.shared.u32 	[%r4], %r36;
$L__BB0_4:
	bar.sync 	0;
	mov.u32 	%r38, %ntid.z;
	setp.lt.u32 	%p3, %r38, 2;
	@%p3 bra 	$L__BB0_8;
$L__BB0_5:
	shr.u32 	%r16, %r38, 1;
	setp.ge.u32 	%p4, %r3, %r16;
	@%p4 bra 	$L__BB0_7;
	shl.b32 	%r28, %r16, 2;
	add.s32 	%r29, %r4, %r28;
	ld.shared.u32 	%r30, [%r29];
	ld.shared.u32 	%r31, [%r4];
	add.s32 	%r32, %r31, %r30;
	st.shared.u32 	[%r4], %r32;
$L__BB0_7:
	bar.sync 	0;
	setp.gt.u32 	%p5, %r38, 3;
	mov.u32 	%r38, %r16;
	@%p5 bra 	$L__BB0_5;
$L__BB0_8:
	setp.ne.s32 	%p6, %r3, 0;
	@%p6 bra 	$L__BB0_10;
	ld.shared.u32 	%r33, [_ZZ6matmulPiS_S_E5cache];
	mad.lo.s32 	%r34, %r1, 10, %r2;
	cvta.to.global.u64 	%rd13, %rd8;
	mul.wide.s32 	%rd14, %r34, 4;
	add.s64 	%rd15, %rd13, %rd14;
	st.global.u32 	[%rd15], %r33;
$L__BB0_10:
	bar.sync 	0;
	ret;

}


// ===== COMPILED SASS (sm_100) =====

	.target	sm_100

	.elftype	@"ET_EXEC"


//--------------------- .note.nv.tkinfo           --------------------------
	.section	.note.nv.tkinfo,"",@"SHT_NOTE"
	.sectionflags	@"SHF_NOTE_NV_TKINFO"
	.tkinfo
        /*0018*/ 	.word	0x00000002
        /*0030*/ 	.string	""
        /*0030*/ 	.string	"ptxas"
        /*0030*/ 	.string	"Cuda compilation tools, release 13.0, V13.0.88"
        /*0030*/ 	.string	"Build cuda_13.0.r13.0/compiler.36424714_0"
        /*0030*/ 	.string	"-arch sm_100 -m 64 "



//--------------------- .note.nv.cuinfo           --------------------------
	.section	.note.nv.cuinfo,"",@"SHT_NOTE"
	.sectionflags	@"SHF_NOTE_NV_CUINFO"
        /*0018*/ 	.short	0x0002
        /*001a*/ 	.short	0x0064
        /*001c*/ 	.short	0x0082
	.zero		2


//--------------------- .nv.info                  --------------------------
	.section	.nv.info,"",@"SHT_CUDA_INFO"
	.align	4


	//----- nvinfo : EIATTR_REGCOUNT
	.align		4
        /*0000*/ 	.byte	0x04, 0x2f
        /*0002*/ 	.short	(.L_1 - .L_0)
	.align		4
.L_0:
        /*0004*/ 	.word	index@(_Z6matmulPiS_S_)
        /*0008*/ 	.word	0x00000012


	//----- nvinfo : EIATTR_FRAME_SIZE
	.align		4
.L_1:
        /*000c*/ 	.byte	0x04, 0x11
        /*000e*/ 	.short	(.L_3 - .L_2)
	.align		4
.L_2:
        /*0010*/ 	.word	index@(_Z6matmulPiS_S_)
        /*0014*/ 	.word	0x00000000


	//----- nvinfo : EIATTR_MIN_STACK_SIZE
	.align		4
.L_3:
        /*0018*/ 	.byte	0x04, 0x12
        /*001a*/ 	.short	(.L_5 - .L_4)
	.align		4
.L_4:
        /*001c*/ 	.word	index@(_Z6matmulPiS_S_)
        /*0020*/ 	.word	0x00000000
.L_5:


//--------------------- .nv.compat                --------------------------
	.section	.nv.compat,"",@"SHT_CUDA_COMPAT_INFO"
	.align	4
        /*0000*/ 	.byte	0x02, 0x09, 0x00, 0x00, 0x02, 0x02, 0x01, 0x00, 0x02, 0x05, 0x05, 0x00, 0x03, 0x07, 0x01, 0x01
        /*0010*/ 	.byte	0x02, 0x03, 0x00, 0x00, 0x02, 0x06, 0x01, 0x00, 0x04, 0x0b, 0x08, 0x00, 0x09, 0x00, 0x00, 0x00
        /*0020*/ 	.byte	0x00, 0x00, 0x00, 0x00


//--------------------- .nv.info._Z6matmulPiS_S_  --------------------------
	.section	.nv.info._Z6matmulPiS_S_,"",@"SHT_CUDA_INFO"
	.sectionflags	@""
	.align	4


	//----- nvinfo : EIATTR_CUDA_API_VERSION
	.align		4
        /*0000*/ 	.byte	0x04, 0x37
        /*0002*/ 	.short	(.L_7 - .L_6)
.L_6:
        /*0004*/ 	.word	0x00000082


	//----- nvinfo : EIATTR_KPARAM_INFO
	.align		4
.L_7:
        /*0008*/ 	.byte	0x04, 0x17
        /*000a*/ 	.short	(.L_9 - .L_8)
.L_8:
        /*000c*/ 	.word	0x00000000
        /*0010*/ 	.short	0x0002
        /*0012*/ 	.short	0x0010
        /*0014*/ 	.byte	0x00, 0xf5, 0x21, 0x00


	//----- nvinfo : EIATTR_KPARAM_INFO
	.align		4
.L_9:
        /*0018*/ 	.byte	0x04, 0x17
        /*001a*/ 	.short	(.L_11 - .L_10)
.L_10:
        /*001c*/ 	.word	0x00000000
        /*0020*/ 	.short	0x0001
        /*0022*/ 	.short	0x0008
        /*0024*/ 	.byte	0x00, 0xf5, 0x21, 0x00


	//----- nvinfo : EIATTR_KPARAM_INFO
	.align		4
.L_11:
        /*0028*/ 	.byte	0x04, 0x17
        /*002a*/ 	.short	(.L_13 - .L_12)
.L_12:
        /*002c*/ 	.word	0x00000000
        /*0030*/ 	.short	0x0000
        /*0032*/ 	.short	0x0000
        /*0034*/ 	.byte	0x00, 0xf5, 0x21, 0x00


	//----- nvinfo : EIATTR_SPARSE_MMA_MASK
	.align		4
.L_13:
        /*0038*/ 	.byte	0x03, 0x50
        /*003a*/ 	.short	0x0000


	//----- nvinfo : EIATTR_MAXREG_COUNT
	.align		4
        /*003c*/ 	.byte	0x03, 0x1b
        /*003e*/ 	.short	0x00ff


	//----- nvinfo : EIATTR_NUM_BARRIERS
	.align		4
        /*0040*/ 	.byte	0x02, 0x4c
        /*0042*/ 	.byte	0x01
	.zero		1


	//----- nvinfo : EIATTR_MERCURY_ISA_VERSION
	.align		4
        /*0044*/ 	.byte	0x03, 0x5f
        /*0046*/ 	.short	0x0101


	//----- nvinfo : EIATTR_VRC_CTA_INIT_COUNT
	.align		4
        /*0048*/ 	.byte	0x02, 0x4a
	.zero		1
	.zero		1


	//----- nvinfo : EIATTR_EXIT_INSTR_OFFSETS
	.align		4
        /*004c*/ 	.byte	0x04, 0x1c
        /*004e*/ 	.short	(.L_15 - .L_14)


	//   ....[0]....
.L_14:
        /*0050*/ 	.word	0x00000410


	//----- nvinfo : EIATTR_CRS_STACK_SIZE
	.align		4
.L_15:
        /*0054*/ 	.byte	0x04, 0x1e
        /*0056*/ 	.short	(.L_17 - .L_16)
.L_16:
        /*0058*/ 	.word	0x00000000


	//----- nvinfo : EIATTR_CBANK_PARAM_SIZE
	.align		4
.L_17:
        /*005c*/ 	.byte	0x03, 0x19
        /*005e*/ 	.short	0x0018


	//----- nvinfo : EIATTR_PARAM_CBANK
	.align		4
        /*0060*/ 	.byte	0x04, 0x0a
        /*0062*/ 	.short	(.L_19 - .L_18)
	.align		4
.L_18:
        /*0064*/ 	.word	index@(.nv.constant0._Z6matmulPiS_S_)
        /*0068*/ 	.short	0x0380
        /*006a*/ 	.short	0x0018


	//----- nvinfo : EIATTR_SW_WAR
	.align		4
.L_19:
        /*006c*/ 	.byte	0x04, 0x36
        /*006e*/ 	.short	(.L_21 - .L_20)
.L_20:
        /*0070*/ 	.word	0x00000008
.L_21:


//--------------------- .nv.callgraph             --------------------------
	.section	.nv.callgraph,"",@"SHT_CUDA_CALLGRAPH"
	.align	4
	.sectionentsize	8
	.align		4
        /*0000*/ 	.word	0x00000000
	.align		4
        /*0004*/ 	.word	0xffffffff
	.align		4
        /*0008*/ 	.word	0x00000000
	.align		4
        /*000c*/ 	.word	0xfffffffe
	.align		4
        /*0010*/ 	.word	0x00000000
	.align		4
        /*0014*/ 	.word	0xfffffffd
	.align		4
        /*0018*/ 	.word	0x00000000
	.align		4
        /*001c*/ 	.word	0xfffffffc


//--------------------- .text._Z6matmulPiS_S_     --------------------------
	.section	.text._Z6matmulPiS_S_,"ax",@progbits
	.align	128
        .global         _Z6matmulPiS_S_
        .type           _Z6matmulPiS_S_,@function
        .size           _Z6matmulPiS_S_,(.L_x_7 - _Z6matmulPiS_S_)
        .other          _Z6matmulPiS_S_,@"STO_CUDA_ENTRY STV_DEFAULT"
_Z6matmulPiS_S_:
.text._Z6matmulPiS_S_:
[----:B------:R-:W-:Y:S01]  /*0000*/  LDC R1, c[0x0][0x37c] ;  /* 0x0000df00ff017b82 */ /* 0x000fe20000000800 */
[----:B------:R-:W0:Y:S07]  /*0010*/  S2R R5, SR_TID.Z ;  /* 0x0000000000057919 */ /* 0x000e2e0000002300 */
[----:B------:R-:W1:Y:S01]  /*0020*/  S2UR UR5, SR_CgaCtaId ;  /* 0x00000000000579c3 */ /* 0x000e620000008800 */
[----:B------:R-:W-:Y:S01]  /*0030*/  UMOV UR4, 0x400 ;  /* 0x0000040000047882 */ /* 0x000fe20000000000 */
[----:B------:R-:W2:Y:S01]  /*0040*/  LDCU.64 UR6, c[0x0][0x358] ;  /* 0x00006b00ff0677ac */ /* 0x000ea20008000a00 */
[----:B------:R-:W3:Y:S01]  /*0050*/  S2R R3, SR_TID.X ;  /* 0x0000000000037919 */ /* 0x000ee20000002100 */
[----:B------:R-:W-:Y:S01]  /*0060*/  BSSY.RECONVERGENT B0, `(.L_x_0) ;  /* 0x0000020000007945 */ /* 0x000fe20003800200 */
[----:B------:R-:W4:Y:S03]  /*0070*/  S2R R7, SR_TID.Y ;  /* 0x0000000000077919 */ /* 0x000f260000002200 */
[----:B------:R-:W3:Y:S08]  /*0080*/  LDC R0, c[0x0][0x360] ;  /* 0x0000d800ff007b82 */ /* 0x000ef00000000800 */
[----:B------:R-:W3:Y:S08]  /*0090*/  S2UR UR8, SR_CTAID.X ;  /* 0x00000000000879c3 */ /* 0x000ef00000002500 */
[----:B------:R-:W4:Y:S01]  /*00a0*/  S2UR UR9, SR_CTAID.Y ;  /* 0x00000000000979c3 */ /* 0x000f220000002600 */
[----:B-1----:R-:W-:Y:S01]  /*00b0*/  ULEA UR4, UR5, UR4, 0x18 ;  /* 0x0000000405047291 */ /* 0x002fe2000f8ec0ff */
[----:B0-----:R-:W-:-:S06]  /*00c0*/  ISETP.GT.U32.AND P0, PT, R5, 0x9, PT ;  /* 0x000000090500780c */ /* 0x001fcc0003f04070 */
[----:B------:R-:W4:Y:S01]  /*00d0*/  LDC R4, c[0x0][0x364] ;  /* 0x0000d900ff047b82 */ /* 0x000f220000000800 */
[----:B------:R-:W-:Y:S01]  /*00e0*/  LEA R10, R5, UR4, 0x2 ;  /* 0x00000004050a7c11 */ /* 0x000fe2000f8e10ff */
[----:B---3--:R-:W-:Y:S02]  /*00f0*/  IMAD R0, R0, UR8, R3 ;  /* 0x0000000800007c24 */ /* 0x008fe4000f8e0203 */
[----:B----4-:R-:W-:-:S03]  /*0100*/  IMAD R4, R4, UR9, R7 ;  /* 0x0000000904047c24 */ /* 0x010fc6000f8e0207 */
[----:B--2---:R-:W-:Y:S05]  /*0110*/  @P0 BRA `(.L_x_1) ;  /* 0x0000000000500947 */ /* 0x004fea0003800000 */
[----:B------:R0:W1:Y:S01]  /*0120*/  LDS R11, [R10] ;  /* 0x000000000a0b7984 */ /* 0x0000620000000800 */
[----:B------:R-:W2:Y:S01]  /*0130*/  LDC.64 R6, c[0x0][0x388] ;  /* 0x0000e200ff067b82 */ /* 0x000ea20000000a00 */
[----:B------:R-:W-:Y:S01]  /*0140*/  IMAD R9, R5, 0xa, R4 ;  /* 0x0000000a05097824 */ /* 0x000fe200078e0204 */
[----:B------:R-:W-:Y:S01]  /*0150*/  BSSY.RECONVERGENT B1, `(.L_x_2) ;  /* 0x000000f000017945 */ /* 0x000fe20003800200 */
[----:B------:R-:W-:Y:S01]  /*0160*/  IMAD R13, R0, 0xa, R5 ;  /* 0x0000000a000d7824 */ /* 0x000fe200078e0205 */
[----:B------:R-:W-:-:S04]  /*0170*/  MOV R12, R5 ;  /* 0x00000005000c7202 */ /* 0x000fc80000000f00 */
[----:B------:R-:W3:Y:S08]  /*0180*/  LDC R15, c[0x0][0x368] ;  /* 0x0000da00ff0f7b82 */ /* 0x000ef00000000800 */
[----:B------:R-:W4:Y:S01]  /*0190*/  LDC.64 R2, c[0x0][0x380] ;  /* 0x0000e000ff027b82 */ /* 0x000f220000000a00 */
[----:B012---:R-:W-:-:S07]  /*01a0*/  IMAD.WIDE.U32 R6, R9, 0x4, R6 ;  /* 0x0000000409067825 */ /* 0x007fce00078e0006 */
.L_x_3:
[----:B----4-:R-:W-:Y:S01]  /*01b0*/  IMAD.WIDE R8, R13, 0x4, R2 ;  /* 0x000000040d087825 */ /* 0x010fe200078e0202 */
[----:B------:R0:W2:Y:S05]  /*01c0*/  LDG.E R14, desc[UR6][R6.64] ;  /* 0x00000006060e7981 */ /* 0x0000aa000c1e1900 */
[----:B------:R-:W2:Y:S01]  /*01d0*/  LDG.E R8, desc[UR6][R8.64] ;  /* 0x0000000608087981 */ /* 0x000ea2000c1e1900 */
[C---:B---3--:R-:W-:Y:S01]  /*01e0*/  IADD3 R12, PT, PT, R15.reuse, R12, RZ ;  /* 0x0000000c0f0c7210 */ /* 0x048fe20007ffe0ff */
[----:B------:R-:W-:-:S03]  /*01f0*/  IMAD.IADD R13, R15, 0x1, R13 ;  /* 0x000000010f0d7824 */ /* 0x000fc600078e020d */
[----:B------:R-:W-:Y:S01]  /*0200*/  ISETP.GE.U32.AND P0, PT, R12, 0xa, PT ;  /* 0x0000000a0c00780c */ /* 0x000fe20003f06070 */
[----:B0-----:R-:W-:-:S04]  /*0210*/  IMAD.WIDE.U32 R6, R15, 0x28, R6 ;  /* 0x000000280f067825 */ /* 0x001fc800078e0006 */
[----:B--2---:R-:W-:-:S08]  /*0220*/  IMAD R11, R8, R14, R11 ;  /* 0x0000000e080b7224 */ /* 0x004fd000078e020b */
[----:B------:R-:W-:Y:S05]  /*0230*/  @!P0 BRA `(.L_x_3) ;  /* 0xfffffffc00dc8947 */ /* 0x000fea000383ffff */
[----:B------:R-:W-:Y:S05]  /*0240*/  BSYNC.RECONVERGENT B1 ;  /* 0x0000000000017941 */ /* 0x000fea0003800200 */
.L_x_2:
[----:B------:R0:W-:Y:S02]  /*0250*/  STS [R10], R11 ;  /* 0x0000000b0a007388 */ /* 0x0001e40000000800 */
.L_x_1:
[----:B------:R-:W-:Y:S05]  /*0260*/  BSYNC.RECONVERGENT B0 ;  /* 0x0000000000007941 */ /* 0x000fea0003800200 */
.L_x_0:
[----:B------:R-:W-:Y:S01]  /*0270*/  BAR.SYNC.DEFER_BLOCKING 0x0 ;  /* 0x0000000000007b1d */ /* 0x000fe20000010000 */
[----:B------:R-:W-:-:S05]  /*0280*/  ISETP.NE.AND P0, PT, R5, RZ, PT ;  /* 0x000000ff0500720c */ /* 0x000fca0003f05270 */
[----:B------:R-:W1:Y:S08]  /*0290*/  LDCU UR4, c[0x0][0x368] ;  /* 0x00006d00ff0477ac */ /* 0x000e700008000800 */
[----:B------:R-:W2:Y:S01]  /*02a0*/  @!P0 S2R R3, SR_CgaCtaId ;  /* 0x0000000000038919 */ /* 0x000ea20000008800 */
[----:B------:R-:W-:Y:S01]  /*02b0*/  @!P0 MOV R2, 0x400 ;  /* 0x0000040000028802 */ /* 0x000fe20000000f00 */
[----:B-1----:R-:W-:-:S03]  /*02c0*/  UISETP.GE.U32.AND UP0, UPT, UR4, 0x2, UPT ;  /* 0x000000020400788c */ /* 0x002fc6000bf06070 */
[----:B--2---:R-:W-:-:S06]  /*02d0*/  @!P0 LEA R9, R3, R2, 0x18 ;  /* 0x0000000203098211 */ /* 0x004fcc00078ec0ff */
[----:B------:R-:W-:Y:S05]  /*02e0*/  BRA.U !UP0, `(.L_x_4) ;  /* 0x0000000108307547 */ /* 0x000fea000b800000 */
[----:B------:R-:W-:-:S07]  /*02f0*/  MOV R2, UR4 ;  /* 0x0000000400027c02 */ /* 0x000fce0008000f00 */
.L_x_5:
[----:B------:R-:W-:-:S04]  /*0300*/  SHF.R.U32.HI R8, RZ, 0x1, R2 ;  /* 0x00000001ff087819 */ /* 0x000fc80000011602 */
[----:B------:R-:W-:-:S13]  /*0310*/  ISETP.GE.U32.AND P1, PT, R5, R8, PT ;  /* 0x000000080500720c */ /* 0x000fda0003f26070 */
[----:B------:R-:W-:Y:S01]  /*0320*/  @!P1 IMAD R3, R8, 0x4, R10 ;  /* 0x0000000408039824 */ /* 0x000fe200078e020a */
[----:B------:R-:W-:Y:S05]  /*0330*/  @!P1 LDS R6, [R10] ;  /* 0x000000000a069984 */ /* 0x000fea0000000800 */
[----:B------:R-:W1:Y:S02]  /*0340*/  @!P1 LDS R3, [R3] ;  /* 0x0000000003039984 */ /* 0x000e640000000800 */
[----:B-1----:R-:W-:-:S05]  /*0350*/  @!P1 IADD3 R7, PT, PT, R3, R6, RZ ;  /* 0x0000000603079210 */ /* 0x002fca0007ffe0ff */
[----:B------:R1:W-:Y:S01]  /*0360*/  @!P1 STS [R10], R7 ;  /* 0x000000070a009388 */ /* 0x0003e20000000800 */
[----:B------:R-:W-:Y:S01]  /*0370*/  BAR.SYNC.DEFER_BLOCKING 0x0 ;  /* 0x0000000000007b1d */ /* 0x000fe20000010000 */
[----:B------:R-:W-:Y:S01]  /*0380*/  ISETP.GT.U32.AND P1, PT, R2, 0x3, PT ;  /* 0x000000030200780c */ /* 0x000fe20003f24070 */
[----:B------:R-:W-:-:S12]  /*0390*/  IMAD.MOV.U32 R2, RZ, RZ, R8 ;  /* 0x000000ffff027224 */ /* 0x000fd800078e0008 */
[----:B-1----:R-:W-:Y:S05]  /*03a0*/  @P1 BRA `(.L_x_5) ;  /* 0xfffffffc00d41947 */ /* 0x002fea000383ffff */
.L_x_4:
[----:B------:R-:W1:Y:S01]  /*03b0*/  @!P0 LDS R5, [R9] ;  /* 0x0000000009058984 */ /* 0x000e620000000800 */
[----:B------:R-:W2:Y:S01]  /*03c0*/  @!P0 LDC.64 R2, c[0x0][0x390] ;  /* 0x0000e400ff028b82 */ /* 0x000ea20000000a00 */
[----:B------:R-:W-:-:S04]  /*03d0*/  @!P0 IMAD R7, R0, 0xa, R4 ;  /* 0x0000000a00078824 */ /* 0x000fc800078e0204 */
[----:B--2---:R-:W-:-:S05]  /*03e0*/  @!P0 IMAD.WIDE R2, R7, 0x4, R2 ;  /* 0x0000000407028825 */ /* 0x004fca00078e0202 */
[----:B-1----:R-:W-:Y:S01]  /*03f0*/  @!P0 STG.E desc[UR6][R2.64], R5 ;  /* 0x0000000502008986 */ /* 0x002fe2000c101906 */
[----:B------:R-:W-:Y:S06]  /*0400*/  BAR.SYNC.DEFER_BLOCKING 0x0 ;  /* 0x0000000000007b1d */ /* 0x000fec0000010000 */
[----:B------:R-:W-:Y:S05]  /*0410*/  EXIT ;  /* 0x000000000000794d */ /* 0x000fea0003800000 */
.L_x_6:
[----:B------:R-:W-:-:S00]  /*0420*/  BRA `(.L_x_6) ;  /* 0xfffffffc00fc7947 */ /* 0x000fc0000383ffff */
[----:B------:R-:W-:-:S00]  /*0430*/  NOP ;  /* 0x0000000000007918 */ /* 0x000fc00000000000 */
        /* <DEDUP_REMOVED lines=12> */
.L_x_7:


//--------------------- .nv.shared._Z6matmulPiS_S_ --------------------------
	.section	.nv.shared._Z6matmulPiS_S_,"aw",@nobits
	.sectionflags	@""
	.align	4
.nv.shared._Z6matmulPiS_S_:
	.zero		1280


//--------------------- .nv.shared.reserved.0     --------------------------
	.section	.nv.shared.reserved.0,"aw",@nobits
	.weak		__nv_reservedSMEM_offset_0_alias
	.size		__nv_reservedSMEM_offset_0_alias, 0, 64
	.other		__nv_reservedSMEM_offset_0_alias,@"STO_CUDA_RESERVED_SHARED STV_DEFAULT"
__nv_reservedSMEM_offset_0_alias:
	.zero		0
	.zero		64


//--------------------- .nv.constant0._Z6matmulPiS_S_ --------------------------
	.section	.nv.constant0._Z6matmulPiS_S_,"a",@progbits
	.sectionflags	@""
	.align	4
.nv.constant0._Z6matmulPiS_S_:
	.zero		920


//--------------------- SYMBOLS --------------------------

	.type		.nv.reservedSmem.offset0,@object
	.size		.nv.reservedSmem.offset0,0x4
	.type		.nv.reservedSmem.cap,@object
	.size		.nv.reservedSmem.cap,0x4
